//
// Generated by NVIDIA NVVM Compiler
//
// Compiler Build ID: CL-36424714
// Cuda compilation tools, release 13.0, V13.0.88
// Based on NVVM 20.0.0
//

.version 9.0
.target sm_100
.address_size 64

	// .globl	_Z3calPiS_
// _ZZ3calPiS_E5share has been demoted

.visible .entry _Z3calPiS_(
	.param .u64 .ptr .align 1 _Z3calPiS__param_0,
	.param .u64 .ptr .align 1 _Z3calPiS__param_1
)
{
	.reg .pred 	%p<7>;
	.reg .b32 	%r<30>;
	.reg .b64 	%rd<9>;
	// demoted variable
	.shared .align 4 .b8 _ZZ3calPiS_E5share[1024];
	ld.param.u64 	%rd2, [_Z3calPiS__param_0];
	ld.param.u64 	%rd3, [_Z3calPiS__param_1];
	mov.u32 	%r1, %tid.x;
	mov.u32 	%r29, %ntid.x;
	mov.u32 	%r3, %ctaid.x;
	mad.lo.s32 	%r27, %r29, %r3, %r1;
	setp.gt.s32 	%p1, %r27, 264;
	mov.b32 	%r28, 0;
	@%p1 bra 	$L__BB0_3;
	mov.u32 	%r16, %nctaid.x;
	mul.lo.s32 	%r5, %r29, %r16;
	cvta.to.global.u64 	%rd1, %rd2;
	mov.b32 	%r28, 0;
$L__BB0_2:
	mul.wide.s32 	%rd4, %r27, 4;
	add.s64 	%rd5, %rd1, %rd4;
	ld.global.u32 	%r17, [%rd5];
	max.s32 	%r28, %r28, %r17;
	add.s32 	%r27, %r27, %r5;
	setp.lt.s32 	%p2, %r27, 265;
	@%p2 bra 	$L__BB0_2;
$L__BB0_3:
	shl.b32 	%r18, %r1, 2;
	mov.u32 	%r19, _ZZ3calPiS_E5share;
	add.s32 	%r11, %r19, %r18;
	st.shared.u32 	[%r11], %r28;
	bar.sync 	0;
	setp.lt.u32 	%p3, %r29, 2;
	@%p3 bra 	$L__BB0_7;
$L__BB0_4:
	shr.u32 	%r13, %r29, 1;
	setp.ge.u32 	%p4, %r1, %r13;
	@%p4 bra 	$L__BB0_6;
	ld.shared.u32 	%r20, [%r11];
	shl.b32 	%r21, %r13, 2;
	add.s32 	%r22, %r11, %r21;
	ld.shared.u32 	%r23, [%r22];
	max.s32 	%r24, %r20, %r23;
	st.shared.u32 	[%r11], %r24;
$L__BB0_6:
	setp.gt.u32 	%p5, %r29, 3;
	mov.u32 	%r29, %r13;
	@%p5 bra 	$L__BB0_4;
$L__BB0_7:
	setp.ne.s32 	%p6, %r1, 0;
	@%p6 bra 	$L__BB0_9;
	ld.shared.u32 	%r25, [_ZZ3calPiS_E5share];
	cvta.to.global.u64 	%rd6, %rd3;
	mul.wide.u32 	%rd7, %r3, 4;
	add.s64 	%rd8, %rd6, %rd7;
	st.global.u32 	[%rd8], %r25;
$L__BB0_9:
	ret;

}


// ===== COMPILED SASS (sm_100) =====

	.target	sm_100

	.elftype	@"ET_EXEC"


//--------------------- .note.nv.tkinfo           --------------------------
	.section	.note.nv.tkinfo,"",@"SHT_NOTE"
	.sectionflags	@"SHF_NOTE_NV_TKINFO"
	.tkinfo
        /*0018*/ 	.word	0x00000002
        /*0030*/ 	.string	""
        /*0030*/ 	.string	"ptxas"
        /*0030*/ 	.string	"Cuda compilation tools, release 13.0, V13.0.88"
        /*0030*/ 	.string	"Build cuda_13.0.r13.0/compiler.36424714_0"
        /*0030*/ 	.string	"-arch sm_100 -m 64 "



//--------------------- .note.nv.cuinfo           --------------------------
	.section	.note.nv.cuinfo,"",@"SHT_NOTE"
	.sectionflags	@"SHF_NOTE_NV_CUINFO"
        /*0018*/ 	.short	0x0002
        /*001a*/ 	.short	0x0064
        /*001c*/ 	.short	0x0082
	.zero		2


//--------------------- .nv.info                  --------------------------
	.section	.nv.info,"",@"SHT_CUDA_INFO"
	.align	4


	//----- nvinfo : EIATTR_REGCOUNT
	.align		4
        /*0000*/ 	.byte	0x04, 0x2f
        /*0002*/ 	.short	(.L_1 - .L_0)
	.align		4
.L_0:
        /*0004*/ 	.word	index@(_Z3calPiS_)
        /*0008*/ 	.word	0x0000000e


	//----- nvinfo : EIATTR_FRAME_SIZE
	.align		4
.L_1:
        /*000c*/ 	.byte	0x04, 0x11
        /*000e*/ 	.short	(.L_3 - .L_2)
	.align		4
.L_2:
        /*0010*/ 	.word	index@(_Z3calPiS_)
        /*0014*/ 	.word	0x00000000


	//----- nvinfo : EIATTR_MIN_STACK_SIZE
	.align		4
.L_3:
        /*0018*/ 	.byte	0x04, 0x12
        /*001a*/ 	.short	(.L_5 - .L_4)
	.align		4
.L_4:
        /*001c*/ 	.word	index@(_Z3calPiS_)
        /*0020*/ 	.word	0x00000000
.L_5:


//--------------------- .nv.compat                --------------------------
	.section	.nv.compat,"",@"SHT_CUDA_COMPAT_INFO"
	.align	4
        /*0000*/ 	.byte	0x02, 0x09, 0x00, 0x00, 0x02, 0x02, 0x01, 0x00, 0x02, 0x05, 0x05, 0x00, 0x03, 0x07, 0x01, 0x01
        /*0010*/ 	.byte	0x02, 0x03, 0x00, 0x00, 0x02, 0x06, 0x01, 0x00, 0x04, 0x0b, 0x08, 0x00, 0x09, 0x00, 0x00, 0x00
        /*0020*/ 	.byte	0x00, 0x00, 0x00, 0x00


//--------------------- .nv.info._Z3calPiS_       --------------------------
	.section	.nv.info._Z3calPiS_,"",@"SHT_CUDA_INFO"
	.sectionflags	@""
	.align	4


	//----- nvinfo : EIATTR_CUDA_API_VERSION
	.align		4
        /*0000*/ 	.byte	0x04, 0x37
        /*0002*/ 	.short	(.L_7 - .L_6)
.L_6:
        /*0004*/ 	.word	0x00000082


	//----- nvinfo : EIATTR_KPARAM_INFO
	.align		4
.L_7:
        /*0008*/ 	.byte	0x04, 0x17
        /*000a*/ 	.short	(.L_9 - .L_8)
.L_8:
        /*000c*/ 	.word	0x00000000
        /*0010*/ 	.short	0x0001
        /*0012*/ 	.short	0x0008
        /*0014*/ 	.byte	0x00, 0xf5, 0x21, 0x00


	//----- nvinfo : EIATTR_KPARAM_INFO
	.align		4
.L_9:
        /*0018*/ 	.byte	0x04, 0x17
        /*001a*/ 	.short	(.L_11 - .L_10)
.L_10:
        /*001c*/ 	.word	0x00000000
        /*0020*/ 	.short	0x0000
        /*0022*/ 	.short	0x0000
        /*0024*/ 	.byte	0x00, 0xf5, 0x21, 0x00


	//----- nvinfo : EIATTR_SPARSE_MMA_MASK
	.align		4
.L_11:
        /*0028*/ 	.byte	0x03, 0x50
        /*002a*/ 	.short	0x0000


	//----- nvinfo : EIATTR_MAXREG_COUNT
	.align		4
        /*002c*/ 	.byte	0x03, 0x1b
        /*002e*/ 	.short	0x00ff


	//----- nvinfo : EIATTR_NUM_BARRIERS
	.align		4
        /*0030*/ 	.byte	0x02, 0x4c
        /*0032*/ 	.byte	0x01
	.zero		1


	//----- nvinfo : EIATTR_MERCURY_ISA_VERSION
	.align		4
        /*0034*/ 	.byte	0x03, 0x5f
        /*0036*/ 	.short	0x0101


	//----- nvinfo : EIATTR_VRC_CTA_INIT_COUNT
	.align		4
        /*0038*/ 	.byte	0x02, 0x4a
	.zero		1
	.zero		1


	//----- nvinfo : EIATTR_EXIT_INSTR_OFFSETS
	.align		4
        /*003c*/ 	.byte	0x04, 0x1c
        /*003e*/ 	.short	(.L_13 - .L_12)


	//   ....[0]....
.L_12:
        /*0040*/ 	.word	0x00000290


	//   ....[1]....
        /*0044*/ 	.word	0x00000310


	//----- nvinfo : EIATTR_CRS_STACK_SIZE
	.align		4
.L_13:
        /*0048*/ 	.byte	0x04, 0x1e
        /*004a*/ 	.short	(.L_15 - .L_14)
.L_14:
        /*004c*/ 	.word	0x00000000


	//----- nvinfo : EIATTR_CBANK_PARAM_SIZE
	.align		4
.L_15:
        /*0050*/ 	.byte	0x03, 0x19
        /*0052*/ 	.short	0x0010


	//----- nvinfo : EIATTR_PARAM_CBANK
	.align		4
        /*0054*/ 	.byte	0x04, 0x0a
        /*0056*/ 	.short	(.L_17 - .L_16)
	.align		4
.L_16:
        /*0058*/ 	.word	index@(.nv.constant0._Z3calPiS_)
        /*005c*/ 	.short	0x0380
        /*005e*/ 	.short	0x0010


	//----- nvinfo : EIATTR_SW_WAR
	.align		4
.L_17:
        /*0060*/ 	.byte	0x04, 0x36
        /*0062*/ 	.short	(.L_19 - .L_18)
.L_18:
        /*0064*/ 	.word	0x00000008
.L_19:


//--------------------- .nv.callgraph             --------------------------
	.section	.nv.callgraph,"",@"SHT_CUDA_CALLGRAPH"
	.align	4
	.sectionentsize	8
	.align		4
        /*0000*/ 	.word	0x00000000
	.align		4
        /*0004*/ 	.word	0xffffffff
	.align		4
        /*0008*/ 	.word	0x00000000
	.align		4
        /*000c*/ 	.word	0xfffffffe
	.align		4
        /*0010*/ 	.word	0x00000000
	.align		4
        /*0014*/ 	.word	0xfffffffd
	.align		4
        /*0018*/ 	.word	0x00000000
	.align		4
        /*001c*/ 	.word	0xfffffffc


//--------------------- .text._Z3calPiS_          --------------------------
	.section	.text._Z3calPiS_,"ax",@progbits
	.align	128
        .global         _Z3calPiS_
        .type           _Z3calPiS_,@function
        .size           _Z3calPiS_,(.L_x_6 - _Z3calPiS_)
        .other          _Z3calPiS_,@"STO_CUDA_ENTRY STV_DEFAULT"
_Z3calPiS_:
.text._Z3calPiS_:
[----:B------:R-:W-:Y:S01]  /*0000*/  LDC R1, c[0x0][0x37c] ;  /* 0x0000df00ff017b82 */ /* 0x000fe20000000800 */
[----:B------:R-:W0:Y:S01]  /*0010*/  S2R R8, SR_TID.X ;  /* 0x0000000000087919 */ /* 0x000e220000002100 */
[----:B------:R-:W1:Y:S01]  /*0020*/  LDCU UR4, c[0x0][0x360] ;  /* 0x00006c00ff0477ac */ /* 0x000e620008000800 */
[----:B------:R-:W-:Y:S01]  /*0030*/  BSSY.RECONVERGENT B0, `(.L_x_0) ;  /* 0x0000012000007945 */ /* 0x000fe20003800200 */
[----:B------:R-:W-:Y:S01]  /*0040*/  IMAD.MOV.U32 R7, RZ, RZ, RZ ;  /* 0x000000ffff077224 */ /* 0x000fe200078e00ff */
[----:B------:R-:W0:Y:S01]  /*0050*/  S2R R9, SR_CTAID.X ;  /* 0x0000000000097919 */ /* 0x000e220000002500 */
[----:B------:R-:W2:Y:S01]  /*0060*/  LDCU.64 UR6, c[0x0][0x358] ;  /* 0x00006b00ff0677ac */ /* 0x000ea20008000a00 */
[----:B-1----:R-:W-:Y:S02]  /*0070*/  IMAD.U32 R6, RZ, RZ, UR4 ;  /* 0x00000004ff067e24 */ /* 0x002fe4000f8e00ff */
[----:B0-----:R-:W-:-:S05]  /*0080*/  IMAD R0, R9, UR4, R8 ;  /* 0x0000000409007c24 */ /* 0x001fca000f8e0208 */
[----:B------:R-:W-:-:S13]  /*0090*/  ISETP.GT.AND P0, PT, R0, 0x108, PT ;  /* 0x000001080000780c */ /* 0x000fda0003f04270 */
[----:B--2---:R-:W-:Y:S05]  /*00a0*/  @P0 BRA `(.L_x_1) ;  /* 0x0000000000280947 */ /* 0x004fea0003800000 */
[----:B------:R-:W0:Y:S01]  /*00b0*/  LDC.64 R4, c[0x0][0x380] ;  /* 0x0000e000ff047b82 */ /* 0x000e220000000a00 */
[----:B------:R-:W1:Y:S01]  /*00c0*/  LDCU UR4, c[0x0][0x370] ;  /* 0x00006e00ff0477ac */ /* 0x000e620008000800 */
[----:B------:R-:W-:Y:S02]  /*00d0*/  IMAD.MOV.U32 R7, RZ, RZ, RZ ;  /* 0x000000ffff077224 */ /* 0x000fe400078e00ff */
[----:B-1----:R-:W-:-:S07]  /*00e0*/  IMAD R11, R6, UR4, RZ ;  /* 0x00000004060b7c24 */ /* 0x002fce000f8e02ff */
.L_x_2:
[----:B0-----:R-:W-:-:S06]  /*00f0*/  IMAD.WIDE R2, R0, 0x4, R4 ;  /* 0x0000000400027825 */ /* 0x001fcc00078e0204 */
[----:B------:R-:W2:Y:S01]  /*0100*/  LDG.E R2, desc[UR6][R2.64] ;  /* 0x0000000602027981 */ /* 0x000ea2000c1e1900 */
[----:B------:R-:W-:-:S05]  /*0110*/  IMAD.IADD R0, R11, 0x1, R0 ;  /* 0x000000010b007824 */ /* 0x000fca00078e0200 */
[----:B------:R-:W-:Y:S02]  /*0120*/  ISETP.GE.AND P0, PT, R0, 0x109, PT ;  /* 0x000001090000780c */ /* 0x000fe40003f06270 */
[----:B--2---:R-:W-:-:S11]  /*0130*/  VIMNMX R7, PT, PT, R2, R7, !PT ;  /* 0x0000000702077248 */ /* 0x004fd60007fe0100 */
[----:B------:R-:W-:Y:S05]  /*0140*/  @!P0 BRA `(.L_x_2) ;  /* 0xfffffffc00e88947 */ /* 0x000fea000383ffff */
.L_x_1:
[----:B------:R-:W-:Y:S05]  /*0150*/  BSYNC.RECONVERGENT B0 ;  /* 0x0000000000007941 */ /* 0x000fea0003800200 */
.L_x_0:
[----:B------:R-:W0:Y:S01]  /*0160*/  S2UR UR5, SR_CgaCtaId ;  /* 0x00000000000579c3 */ /* 0x000e220000008800 */
[----:B------:R-:W-:Y:S01]  /*0170*/  UMOV UR4, 0x400 ;  /* 0x0000040000047882 */ /* 0x000fe20000000000 */
[----:B------:R-:W-:Y:S02]  /*0180*/  ISETP.GE.U32.AND P1, PT, R6, 0x2, PT ;  /* 0x000000020600780c */ /* 0x000fe40003f26070 */
[----:B------:R-:W-:Y:S01]  /*0190*/  ISETP.NE.AND P0, PT, R8, RZ, PT ;  /* 0x000000ff0800720c */ /* 0x000fe20003f05270 */
[----:B0-----:R-:W-:-:S06]  /*01a0*/  ULEA UR4, UR5, UR4, 0x18 ;  /* 0x0000000405047291 */ /* 0x001fcc000f8ec0ff */
[----:B------:R-:W-:-:S05]  /*01b0*/  LEA R0, R8, UR4, 0x2 ;  /* 0x0000000408007c11 */ /* 0x000fca000f8e10ff */
[----:B------:R0:W-:Y:S01]  /*01c0*/  STS [R0], R7 ;  /* 0x0000000700007388 */ /* 0x0001e20000000800 */
[----:B------:R-:W-:Y:S06]  /*01d0*/  BAR.SYNC.DEFER_BLOCKING 0x0 ;  /* 0x0000000000007b1d */ /* 0x000fec0000010000 */
[----:B------:R-:W-:Y:S05]  /*01e0*/  @!P1 BRA `(.L_x_3) ;  /* 0x0000000000289947 */ /* 0x000fea0003800000 */
.L_x_4:
[----:B0-----:R-:W-:-:S04]  /*01f0*/  SHF.R.U32.HI R7, RZ, 0x1, R6 ;  /* 0x00000001ff077819 */ /* 0x001fc80000011606 */
[----:B------:R-:W-:-:S13]  /*0200*/  ISETP.GE.U32.AND P1, PT, R8, R7, PT ;  /* 0x000000070800720c */ /* 0x000fda0003f26070 */
[----:B------:R-:W-:Y:S01]  /*0210*/  @!P1 IMAD R3, R7, 0x4, R0 ;  /* 0x0000000407039824 */ /* 0x000fe200078e0200 */
[----:B------:R-:W-:Y:S05]  /*0220*/  @!P1 LDS R2, [R0] ;  /* 0x0000000000029984 */ /* 0x000fea0000000800 */
[----:B------:R-:W0:Y:S02]  /*0230*/  @!P1 LDS R3, [R3] ;  /* 0x0000000003039984 */ /* 0x000e240000000800 */
[----:B0-----:R-:W-:-:S05]  /*0240*/  @!P1 VIMNMX R5, PT, PT, R2, R3, !PT ;  /* 0x0000000302059248 */ /* 0x001fca0007fe0100 */
[----:B------:R1:W-:Y:S01]  /*0250*/  @!P1 STS [R0], R5 ;  /* 0x0000000500009388 */ /* 0x0003e20000000800 */
[----:B------:R-:W-:Y:S01]  /*0260*/  ISETP.GT.U32.AND P1, PT, R6, 0x3, PT ;  /* 0x000000030600780c */ /* 0x000fe20003f24070 */
[----:B------:R-:W-:-:S12]  /*0270*/  IMAD.MOV.U32 R6, RZ, RZ, R7 ;  /* 0x000000ffff067224 */ /* 0x000fd800078e0007 */
[----:B-1----:R-:W-:Y:S05]  /*0280*/  @P1 BRA `(.L_x_4) ;  /* 0xfffffffc00d81947 */ /* 0x002fea000383ffff */
.L_x_3:
[----:B------:R-:W-:Y:S05]  /*0290*/  @P0 EXIT ;  /* 0x000000000000094d */ /* 0x000fea0003800000 */
[----:B------:R-:W1:Y:S01]  /*02a0*/  S2UR UR5, SR_CgaCtaId ;  /* 0x00000000000579c3 */ /* 0x000e620000008800 */
[----:B------:R-:W-:-:S07]  /*02b0*/  UMOV UR4, 0x400 ;  /* 0x0000040000047882 */ /* 0x000fce0000000000 */
[----:B------:R-:W2:Y:S01]  /*02c0*/  LDC.64 R2, c[0x0][0x388] ;  /* 0x0000e200ff027b82 */ /* 0x000ea20000000a00 */
[----:B-1----:R-:W-:Y:S01]  /*02d0*/  ULEA UR4, UR5, UR4, 0x18 ;  /* 0x0000000405047291 */ /* 0x002fe2000f8ec0ff */
[----:B--2---:R-:W-:-:S08]  /*02e0*/  IMAD.WIDE.U32 R2, R9, 0x4, R2 ;  /* 0x0000000409027825 */ /* 0x004fd000078e0002 */
[----:B------:R-:W1:Y:S04]  /*02f0*/  LDS R5, [UR4] ;  /* 0x00000004ff057984 */ /* 0x000e680008000800 */
[----:B-1----:R-:W-:Y:S01]  /*0300*/  STG.E desc[UR6][R2.64], R5 ;  /* 0x0000000502007986 */ /* 0x002fe2000c101906 */
[----:B------:R-:W-:Y:S05]  /*0310*/  EXIT ;  /* 0x000000000000794d */ /* 0x000fea0003800000 */
.L_x_5:
[----:B------:R-:W-:-:S00]  /*0320*/  BRA `(.L_x_5) ;  /* 0xfffffffc00fc7947 */ /* 0x000fc0000383ffff */
[----:B------:R-:W-:-:S00]  /*0330*/  NOP ;  /* 0x0000000000007918 */ /* 0x000fc00000000000 */
        /* <DEDUP_REMOVED lines=12> */
.L_x_6:


//--------------------- .nv.shared._Z3calPiS_     --------------------------
	.section	.nv.shared._Z3calPiS_,"aw",@nobits
	.sectionflags	@""
	.align	4
.nv.shared._Z3calPiS_:
	.zero		2048


//--------------------- .nv.shared.reserved.0     --------------------------
	.section	.nv.shared.reserved.0,"aw",@nobits
	.weak		__nv_reservedSMEM_offset_0_alias
	.size		__nv_reservedSMEM_offset_0_alias, 0, 64
	.other		__nv_reservedSMEM_offset_0_alias,@"STO_CUDA_RESERVED_SHARED STV_DEFAULT"
__nv_reservedSMEM_offset_0_alias:
	.zero		0
	.zero		64


//--------------------- .nv.constant0._Z3calPiS_  --------------------------
	.section	.nv.constant0._Z3calPiS_,"a",@progbits
	.sectionflags	@""
	.align	4
.nv.constant0._Z3calPiS_:
	.zero		912


//--------------------- SYMBOLS --------------------------

	.type		.nv.reservedSmem.offset0,@object
	.size		.nv.reservedSmem.offset0,0x4
	.type		.nv.reservedSmem.cap,@object
	.size		.nv.reservedSmem.cap,0x4
